	.headerflags	@"EF_CUDA_TEXMODE_UNIFIED EF_CUDA_64BIT_ADDRESS EF_CUDA_ACCELERATORS EF_CUDA_SM90 EF_CUDA_VIRTUAL_SM(EF_CUDA_SM90)"
	.elftype	@"ET_EXEC"


//--------------------- .nv.info                  --------------------------
	.section	.nv.info,"",@"SHT_CUDA_INFO"
	.align	4


	//----- nvinfo : EIATTR_REGCOUNT
	.align		4
        /*0000*/ 	.byte	0x04, 0x2f
        /*0002*/ 	.short	(.L_3 - .L_2)
	.align		4
.L_2:
        /*0004*/ 	.word	index@(triton_poi_fused__native_batch_norm_legit_no_training_relu_1)
        /*0008*/ 	.word	0x00000013


	//----- nvinfo : EIATTR_MIN_STACK_SIZE
	.align		4
.L_3:
        /*000c*/ 	.byte	0x04, 0x12
        /*000e*/ 	.short	(.L_5 - .L_4)
	.align		4
.L_4:
        /*0010*/ 	.word	index@(triton_poi_fused__native_batch_norm_legit_no_training_relu_1)
        /*0014*/ 	.word	0x00000000


	//----- nvinfo : EIATTR_FRAME_SIZE
	.align		4
.L_5:
        /*0018*/ 	.byte	0x04, 0x11
        /*001a*/ 	.short	(.L_7 - .L_6)
	.align		4
.L_6:
        /*001c*/ 	.word	index@(triton_poi_fused__native_batch_norm_legit_no_training_relu_1)
        /*0020*/ 	.word	0x00000000


	//----- nvinfo : EIATTR_MIN_STACK_SIZE
	.align		4
.L_7:
        /*0024*/ 	.byte	0x04, 0x12
        /*0026*/ 	.short	(.L_9 - .L_8)
	.align		4
.L_8:
        /*0028*/ 	.word	index@(triton_poi_fused__native_batch_norm_legit_no_training_relu_1)
        /*002c*/ 	.word	0x00000000
.L_9:


//--------------------- .nv.info.triton_poi_fused__native_batch_norm_legit_no_training_relu_1 --------------------------
	.section	.nv.info.triton_poi_fused__native_batch_norm_legit_no_training_relu_1,"",@"SHT_CUDA_INFO"
	.sectionflags	@""
	.align	4


	//----- nvinfo : EIATTR_CUDA_API_VERSION
	.align		4
        /*0000*/ 	.byte	0x04, 0x37
        /*0002*/ 	.short	(.L_11 - .L_10)
.L_10:
        /*0004*/ 	.word	0x0000007c


	//----- nvinfo : EIATTR_KPARAM_INFO
	.align		4
.L_11:
        /*0008*/ 	.byte	0x04, 0x17
        /*000a*/ 	.short	(.L_13 - .L_12)
.L_12:
        /*000c*/ 	.word	0x00000000
        /*0010*/ 	.short	0x0006
        /*0012*/ 	.short	0x0030
        /*0014*/ 	.byte	0x00, 0xf0, 0x11, 0x00


	//----- nvinfo : EIATTR_KPARAM_INFO
	.align		4
.L_13:
        /*0018*/ 	.byte	0x04, 0x17
        /*001a*/ 	.short	(.L_15 - .L_14)
.L_14:
        /*001c*/ 	.word	0x00000000
        /*0020*/ 	.short	0x0005
        /*0022*/ 	.short	0x0028
        /*0024*/ 	.byte	0x00, 0xf4, 0x21, 0x00


	//----- nvinfo : EIATTR_KPARAM_INFO
	.align		4
.L_15:
        /*0028*/ 	.byte	0x04, 0x17
        /*002a*/ 	.short	(.L_17 - .L_16)
.L_16:
        /*002c*/ 	.word	0x00000000
        /*0030*/ 	.short	0x0004
        /*0032*/ 	.short	0x0020
        /*0034*/ 	.byte	0x00, 0xf4, 0x21, 0x00


	//----- nvinfo : EIATTR_KPARAM_INFO
	.align		4
.L_17:
        /*0038*/ 	.byte	0x04, 0x17
        /*003a*/ 	.short	(.L_19 - .L_18)
.L_18:
        /*003c*/ 	.word	0x00000000
        /*0040*/ 	.short	0x0003
        /*0042*/ 	.short	0x0018
        /*0044*/ 	.byte	0x00, 0xf4, 0x21, 0x00


	//----- nvinfo : EIATTR_KPARAM_INFO
	.align		4
.L_19:
        /*0048*/ 	.byte	0x04, 0x17
        /*004a*/ 	.short	(.L_21 - .L_20)
.L_20:
        /*004c*/ 	.word	0x00000000
        /*0050*/ 	.short	0x0002
        /*0052*/ 	.short	0x0010
        /*0054*/ 	.byte	0x00, 0xf4, 0x21, 0x00


	//----- nvinfo : EIATTR_KPARAM_INFO
	.align		4
.L_21:
        /*0058*/ 	.byte	0x04, 0x17
        /*005a*/ 	.short	(.L_23 - .L_22)
.L_22:
        /*005c*/ 	.word	0x00000000
        /*0060*/ 	.short	0x0001
        /*0062*/ 	.short	0x0008
        /*0064*/ 	.byte	0x00, 0xf4, 0x21, 0x00


	//----- nvinfo : EIATTR_KPARAM_INFO
	.align		4
.L_23:
        /*0068*/ 	.byte	0x04, 0x17
        /*006a*/ 	.short	(.L_25 - .L_24)
.L_24:
        /*006c*/ 	.word	0x00000000
        /*0070*/ 	.short	0x0000
        /*0072*/ 	.short	0x0000
        /*0074*/ 	.byte	0x00, 0xf4, 0x21, 0x00


	//----- nvinfo : EIATTR_SPARSE_MMA_MASK
	.align		4
.L_25:
        /*0078*/ 	.byte	0x03, 0x50
        /*007a*/ 	.short	0x0000


	//----- nvinfo : EIATTR_MAXREG_COUNT
	.align		4
        /*007c*/ 	.byte	0x03, 0x1b
        /*007e*/ 	.short	0x00ff


	//----- nvinfo : EIATTR_EXIT_INSTR_OFFSETS
	.align		4
        /*0080*/ 	.byte	0x04, 0x1c
        /*0082*/ 	.short	(.L_27 - .L_26)


	//   ....[0]....
.L_26:
        /*0084*/ 	.word	0x000003f0


	//----- nvinfo : EIATTR_REQNTID
	.align		4
.L_27:
        /*0088*/ 	.byte	0x04, 0x10
        /*008a*/ 	.short	(.L_29 - .L_28)
.L_28:
        /*008c*/ 	.word	0x00000080
        /*0090*/ 	.word	0x00000001
        /*0094*/ 	.word	0x00000001


	//----- nvinfo : EIATTR_CBANK_PARAM_SIZE
	.align		4
.L_29:
        /*0098*/ 	.byte	0x03, 0x19
        /*009a*/ 	.short	0x0034


	//----- nvinfo : EIATTR_PARAM_CBANK
	.align		4
        /*009c*/ 	.byte	0x04, 0x0a
        /*009e*/ 	.short	(.L_31 - .L_30)
	.align		4
.L_30:
        /*00a0*/ 	.word	index@(.nv.constant0.triton_poi_fused__native_batch_norm_legit_no_training_relu_1)
        /*00a4*/ 	.short	0x0210
        /*00a6*/ 	.short	0x0034


	//----- nvinfo : EIATTR_SW_WAR
	.align		4
.L_31:
        /*00a8*/ 	.byte	0x04, 0x36
        /*00aa*/ 	.short	(.L_33 - .L_32)
.L_32:
        /*00ac*/ 	.word	0x00000008
.L_33:


//--------------------- .nv.callgraph             --------------------------
	.section	.nv.callgraph,"",@"SHT_CUDA_CALLGRAPH"
	.align	4
	.sectionentsize	8
	.align		4
        /*0000*/ 	.word	0x00000000
	.align		4
        /*0004*/ 	.word	0xffffffff
	.align		4
        /*0008*/ 	.word	0x00000000
	.align		4
        /*000c*/ 	.word	0xfffffffe
	.align		4
        /*0010*/ 	.word	0x00000000
	.align		4
        /*0014*/ 	.word	0xfffffffd
	.align		4
        /*0018*/ 	.word	0x00000000
	.align		4
        /*001c*/ 	.word	0xfffffffc


//--------------------- .nv.constant4             --------------------------
	.section	.nv.constant4,"a",@progbits
	.align	8
	.align		8
.nv.constant4:
        /*0000*/ 	.dword	_$_str
	.align		8
        /*0008*/ 	.dword	_$_str_$_2


//--------------------- .text.triton_poi_fused__native_batch_norm_legit_no_training_relu_1 --------------------------
	.section	.text.triton_poi_fused__native_batch_norm_legit_no_training_relu_1,"ax",@progbits
	.align	128
        .global         triton_poi_fused__native_batch_norm_legit_no_training_relu_1
        .type           triton_poi_fused__native_batch_norm_legit_no_training_relu_1,@function
        .size           triton_poi_fused__native_batch_norm_legit_no_training_relu_1,(.L_x_1 - triton_poi_fused__native_batch_norm_legit_no_training_relu_1)
        .other          triton_poi_fused__native_batch_norm_legit_no_training_relu_1,@"STO_CUDA_ENTRY STV_DEFAULT"
triton_poi_fused__native_batch_norm_legit_no_training_relu_1:
.text.triton_poi_fused__native_batch_norm_legit_no_training_relu_1:
[----:B------:R-:W-:Y:S01]  /*0000*/  LDC R1, c[0x0][0x28] ;  /* 0x00000a00ff017b82 */ /* 0x000fe20000000800 */
[----:B------:R-:W1:Y:S07]  /*0010*/  S2R R0, SR_TID.X ;  /* 0x0000000000007919 */ /* 0x000e6e0000002100 */
[----:B------:R-:W2:Y:S01]  /*0020*/  LDC.64 R10, c[0x0][0x220] ;  /* 0x00008800ff0a7b82 */ /* 0x000ea20000000a00 */
[----:B------:R-:W-:Y:S01]  /*0030*/  ULDC.64 UR4, c[0x0][0x208] ;  /* 0x0000820000047ab9 */ /* 0x000fe20000000a00 */
[----:B------:R-:W3:Y:S06]  /*0040*/  S2R R5, SR_CTAID.X ;  /* 0x0000000000057919 */ /* 0x000eec0000002500 */
[----:B------:R-:W4:Y:S08]  /*0050*/  LDC.64 R8, c[0x0][0x218] ;  /* 0x00008600ff087b82 */ /* 0x000f300000000a00 */
[----:B------:R-:W5:Y:S08]  /*0060*/  LDC.64 R14, c[0x0][0x230] ;  /* 0x00008c00ff0e7b82 */ /* 0x000f700000000a00 */
[----:B------:R-:W4:Y:S01]  /*0070*/  LDC.64 R12, c[0x0][0x228] ;  /* 0x00008a00ff0c7b82 */ /* 0x000f220000000a00 */
[----:B-1----:R-:W-:-:S02]  /*0080*/  SHF.L.U32 R0, R0, 0x2, RZ ;  /* 0x0000000200007819 */ /* 0x002fc400000006ff */
[----:B---3--:R-:W-:Y:S02]  /*0090*/  SHF.R.S32.HI R3, RZ, 0x16, R5 ;  /* 0x00000016ff037819 */ /* 0x008fe40000011405 */
[----:B------:R-:W-:Y:S02]  /*00a0*/  LOP3.LUT R0, R0, 0x1fc, RZ, 0xc0, !PT ;  /* 0x000001fc00007812 */ /* 0x000fe400078ec0ff */
[----:B------:R-:W-:Y:S02]  /*00b0*/  SGXT R3, R3, 0x1 ;  /* 0x000000010303781a */ /* 0x000fe40000000200 */
[----:B------:R-:W-:Y:S02]  /*00c0*/  LEA R0, R5, R0, 0x9 ;  /* 0x0000000005007211 */ /* 0x000fe400078e48ff */
[----:B------:R-:W1:Y:S02]  /*00d0*/  LDC.64 R4, c[0x0][0x210] ;  /* 0x00008400ff047b82 */ /* 0x000e640000000a00 */
[----:B------:R-:W-:-:S04]  /*00e0*/  LEA.HI R3, R3, R0, RZ, 0x8 ;  /* 0x0000000003037211 */ /* 0x000fc800078f40ff */
[----:B------:R-:W-:-:S04]  /*00f0*/  SHF.R.S32.HI R3, RZ, 0x8, R3 ;  /* 0x00000008ff037819 */ /* 0x000fc80000011403 */
[----:B------:R-:W-:-:S04]  /*0100*/  LEA.HI R2, R3, R3, RZ, 0x6 ;  /* 0x0000000303027211 */ /* 0x000fc800078f30ff */
[----:B------:R-:W-:-:S04]  /*0110*/  LOP3.LUT R2, R2, 0xffffffc0, RZ, 0xc0, !PT ;  /* 0xffffffc002027812 */ /* 0x000fc800078ec0ff */
[----:B------:R-:W-:-:S05]  /*0120*/  IADD3 R3, R3, -R2, RZ ;  /* 0x8000000203037210 */ /* 0x000fca0007ffe0ff */
[----:B--2---:R-:W-:-:S06]  /*0130*/  IMAD.WIDE R10, R3, 0x4, R10 ;  /* 0x00000004030a7825 */ /* 0x004fcc00078e020a */
[----:B------:R-:W2:Y:S01]  /*0140*/  LDG.E.EL R10, desc[UR4][R10.64] ;  /* 0x000000040a0a7981 */ /* 0x000ea2000c2e1900 */
[----:B-1----:R-:W-:-:S04]  /*0150*/  IMAD.WIDE R4, R0, 0x4, R4 ;  /* 0x0000000400047825 */ /* 0x002fc800078e0204 */
[C---:B----4-:R-:W-:Y:S02]  /*0160*/  IMAD.WIDE R8, R3.reuse, 0x4, R8 ;  /* 0x0000000403087825 */ /* 0x050fe400078e0208 */
[----:B------:R-:W3:Y:S02]  /*0170*/  LDG.E.128 R4, desc[UR4][R4.64] ;  /* 0x0000000404047981 */ /* 0x000ee4000c1e1d00 */
[C---:B-----5:R-:W-:Y:S02]  /*0180*/  IMAD.WIDE R14, R3.reuse, 0x4, R14 ;  /* 0x00000004030e7825 */ /* 0x060fe400078e020e */
[----:B------:R1:W3:Y:S02]  /*0190*/  LDG.E.EL R2, desc[UR4][R8.64] ;  /* 0x0000000408027981 */ /* 0x0002e4000c2e1900 */
[----:B0-----:R-:W-:Y:S02]  /*01a0*/  IMAD.WIDE R12, R3, 0x4, R12 ;  /* 0x00000004030c7825 */ /* 0x001fe400078e020c */
[----:B------:R-:W4:Y:S04]  /*01b0*/  LDG.E.EL R14, desc[UR4][R14.64] ;  /* 0x000000040e0e7981 */ /* 0x000f28000c2e1900 */
[----:B------:R0:W4:Y:S01]  /*01c0*/  LDG.E.EL R3, desc[UR4][R12.64] ;  /* 0x000000040c037981 */ /* 0x000122000c2e1900 */
[----:B------:R-:W-:Y:S01]  /*01d0*/  HFMA2.MMA R16, -RZ, RZ, 1.625, 0 ;  /* 0x3e800000ff107435 */ /* 0x000fe200000001ff */
[----:B-1----:R-:W1:Y:S02]  /*01e0*/  LDC.64 R8, c[0x0][0x238] ;  /* 0x00008e00ff087b82 */ /* 0x002e640000000a00 */
[----:B-1----:R-:W-:-:S04]  /*01f0*/  IMAD.WIDE R8, R0, 0x4, R8 ;  /* 0x0000000400087825 */ /* 0x002fc800078e0208 */
[----:B--2---:R-:W-:-:S04]  /*0200*/  FADD R10, R10, 9.9999997473787516356e-06 ;  /* 0x3727c5ac0a0a7421 */ /* 0x004fc80000000000 */
[----:B------:R-:W1:Y:S02]  /*0210*/  MUFU.SQRT R11, R10 ;  /* 0x0000000a000b7308 */ /* 0x000e640000002000 */
[C---:B-1----:R-:W-:Y:S02]  /*0220*/  FSETP.GT.AND P0, PT, R11.reuse, 8.50705917302346158658e+37, PT ;  /* 0x7e8000000b00780b */ /* 0x042fe40003f04000 */
[----:B------:R-:W-:-:S11]  /*0230*/  FSETP.GEU.AND P1, PT, R11, 1.175494350822287508e-38, PT ;  /* 0x008000000b00780b */ /* 0x000fd60003f2e000 */
[----:B------:R-:W-:-:S04]  /*0240*/  @P0 FMUL R11, R11, 0.25 ;  /* 0x3e8000000b0b0820 */ /* 0x000fc80000400000 */
[----:B------:R-:W-:-:S06]  /*0250*/  @!P1 FMUL R11, R11, 16777216 ;  /* 0x4b8000000b0b9820 */ /* 0x000fcc0000400000 */
[----:B------:R-:W1:Y:S01]  /*0260*/  MUFU.RCP R11, R11 ;  /* 0x0000000b000b7308 */ /* 0x000e620000001000 */
[----:B0-----:R-:W-:Y:S01]  /*0270*/  FSEL R12, R16, 1, P0 ;  /* 0x3f800000100c7808 */ /* 0x001fe20000000000 */
[----:B---3--:R-:W-:-:S04]  /*0280*/  FADD R13, R4, -R2 ;  /* 0x80000002040d7221 */ /* 0x008fc80000000000 */
[----:B------:R-:W-:Y:S01]  /*0290*/  @!P1 FMUL R12, R12, 16777216 ;  /* 0x4b8000000c0c9820 */ /* 0x000fe20000400000 */
[--C-:B------:R-:W-:Y:S01]  /*02a0*/  FADD R5, R5, -R2.reuse ;  /* 0x8000000205057221 */ /* 0x100fe20000000000 */
[--C-:B------:R-:W-:Y:S01]  /*02b0*/  FADD R15, R6, -R2.reuse ;  /* 0x80000002060f7221 */ /* 0x100fe20000000000 */
[----:B------:R-:W-:Y:S01]  /*02c0*/  FADD R7, R7, -R2 ;  /* 0x8000000207077221 */ /* 0x000fe20000000000 */
[----:B-1----:R-:W-:-:S04]  /*02d0*/  FMUL R12, R11, R12 ;  /* 0x0000000c0b0c7220 */ /* 0x002fc80000400000 */
[C---:B------:R-:W-:Y:S01]  /*02e0*/  FMUL R13, R12.reuse, R13 ;  /* 0x0000000d0c0d7220 */ /* 0x040fe20000400000 */
[C---:B------:R-:W-:Y:S01]  /*02f0*/  FMUL R5, R12.reuse, R5 ;  /* 0x000000050c057220 */ /* 0x040fe20000400000 */
[C---:B------:R-:W-:Y:S01]  /*0300*/  FMUL R15, R12.reuse, R15 ;  /* 0x0000000f0c0f7220 */ /* 0x040fe20000400000 */
[----:B------:R-:W-:Y:S01]  /*0310*/  FMUL R7, R12, R7 ;  /* 0x000000070c077220 */ /* 0x000fe20000400000 */
[C-C-:B----4-:R-:W-:Y:S01]  /*0320*/  FFMA R13, R3.reuse, R13, R14.reuse ;  /* 0x0000000d030d7223 */ /* 0x150fe2000000000e */
[C-C-:B------:R-:W-:Y:S01]  /*0330*/  FFMA R5, R3.reuse, R5, R14.reuse ;  /* 0x0000000503057223 */ /* 0x140fe2000000000e */
[C-C-:B------:R-:W-:Y:S01]  /*0340*/  FFMA R15, R3.reuse, R15, R14.reuse ;  /* 0x0000000f030f7223 */ /* 0x140fe2000000000e */
[----:B------:R-:W-:Y:S02]  /*0350*/  FFMA R7, R3, R7, R14 ;  /* 0x0000000703077223 */ /* 0x000fe4000000000e */
[----:B------:R-:W-:Y:S02]  /*0360*/  FSETP.GEU.AND P3, PT, R13, RZ, PT ;  /* 0x000000ff0d00720b */ /* 0x000fe40003f6e000 */
[----:B------:R-:W-:-:S02]  /*0370*/  FSETP.GEU.AND P2, PT, R5, RZ, PT ;  /* 0x000000ff0500720b */ /* 0x000fc40003f4e000 */
[----:B------:R-:W-:Y:S02]  /*0380*/  FSETP.GEU.AND P1, PT, R15, RZ, PT ;  /* 0x000000ff0f00720b */ /* 0x000fe40003f2e000 */
[----:B------:R-:W-:Y:S02]  /*0390*/  FSETP.GEU.AND P0, PT, R7, RZ, PT ;  /* 0x000000ff0700720b */ /* 0x000fe40003f0e000 */
[----:B------:R-:W-:Y:S02]  /*03a0*/  SEL R4, R13, RZ, P3 ;  /* 0x000000ff0d047207 */ /* 0x000fe40001800000 */
[----:B------:R-:W-:Y:S02]  /*03b0*/  SEL R5, R5, RZ, P2 ;  /* 0x000000ff05057207 */ /* 0x000fe40001000000 */
[----:B------:R-:W-:Y:S02]  /*03c0*/  SEL R6, R15, RZ, P1 ;  /* 0x000000ff0f067207 */ /* 0x000fe40000800000 */
[----:B------:R-:W-:-:S05]  /*03d0*/  SEL R7, R7, RZ, P0 ;  /* 0x000000ff07077207 */ /* 0x000fca0000000000 */
[----:B------:R-:W-:Y:S01]  /*03e0*/  STG.E.128 desc[UR4][R8.64], R4 ;  /* 0x0000000408007986 */ /* 0x000fe2000c101d04 */
[----:B------:R-:W-:Y:S05]  /*03f0*/  EXIT ;  /* 0x000000000000794d */ /* 0x000fea0003800000 */
.L_x_0:
[----:B------:R-:W-:-:S00]  /*0400*/  BRA `(.L_x_0) ;  /* 0xfffffffc00fc7947 */ /* 0x000fc0000383ffff */
[----:B------:R-:W-:-:S00]  /*0410*/  NOP ;  /* 0x0000000000007918 */ /* 0x000fc00000000000 */
        /* <DEDUP_REMOVED lines=14> */
.L_x_1:


//--------------------- .nv.global.init           --------------------------
	.section	.nv.global.init,"aw",@progbits
.nv.global.init:
	.type		_$_str,@object
	.size		_$_str,(_$_str_$_2 - _$_str)
_$_str:
        /*0000*/ 	.byte	0x5f, 0x5f, 0x43, 0x55, 0x44, 0x41, 0x5f, 0x46, 0x54, 0x5a, 0x00
	.type		_$_str_$_2,@object
	.size		_$_str_$_2,(.L_1 - _$_str_$_2)
_$_str_$_2:
        /*000b*/ 	.byte	0x5f, 0x5f, 0x43, 0x55, 0x44, 0x41, 0x5f, 0x50, 0x52, 0x45, 0x43, 0x5f, 0x53, 0x51, 0x52, 0x54
        /*001b*/ 	.byte	0x00
.L_1:


//--------------------- .nv.constant0.triton_poi_fused__native_batch_norm_legit_no_training_relu_1 --------------------------
	.section	.nv.constant0.triton_poi_fused__native_batch_norm_legit_no_training_relu_1,"a",@progbits
	.sectionflags	@""
	.align	4
.nv.constant0.triton_poi_fused__native_batch_norm_legit_no_training_relu_1:
	.zero		580
